//
// Generated by NVIDIA NVVM Compiler
//
// Compiler Build ID: CL-36424714
// Cuda compilation tools, release 13.0, V13.0.88
// Based on NVVM 20.0.0
//

.version 9.0
.target sm_100
.address_size 64

	// .globl	_Z11printKernelv
.extern .func  (.param .b32 func_retval0) vprintf
(
	.param .b64 vprintf_param_0,
	.param .b64 vprintf_param_1
)
;
.global .align 1 .b8 $str[47] = {72, 101, 108, 108, 111, 32, 102, 114, 111, 109, 32, 67, 85, 68, 65, 32, 107, 101, 114, 110, 101, 108, 33, 32, 66, 108, 111, 99, 107, 58, 32, 37, 100, 44, 32, 84, 104, 114, 101, 97, 100, 58, 32, 37, 100, 10};

.visible .entry _Z11printKernelv()
{
	.local .align 8 .b8 	__local_depot0[8];
	.reg .b64 	%SP;
	.reg .b64 	%SPL;
	.reg .b32 	%r<5>;
	.reg .b64 	%rd<5>;

	mov.u64 	%SPL, __local_depot0;
	cvta.local.u64 	%SP, %SPL;
	add.u64 	%rd1, %SP, 0;
	add.u64 	%rd2, %SPL, 0;
	mov.u32 	%r1, %ctaid.x;
	mov.u32 	%r2, %tid.x;
	st.local.v2.u32 	[%rd2], {%r1, %r2};
	mov.u64 	%rd3, $str;
	cvta.global.u64 	%rd4, %rd3;
	{ // callseq 0, 0
	.param .b64 param0;
	st.param.b64 	[param0], %rd4;
	.param .b64 param1;
	st.param.b64 	[param1], %rd1;
	.param .b32 retval0;
	call.uni (retval0), 
	vprintf, 
	(
	param0, 
	param1
	);
	ld.param.b32 	%r3, [retval0];
	} // callseq 0
	ret;

}


// ===== COMPILED SASS (sm_100) =====

	.target	sm_100

	.elftype	@"ET_EXEC"


//--------------------- .note.nv.tkinfo           --------------------------
	.section	.note.nv.tkinfo,"",@"SHT_NOTE"
	.sectionflags	@"SHF_NOTE_NV_TKINFO"
	.tkinfo
        /*0018*/ 	.word	0x00000002
        /*0030*/ 	.string	""
        /*0030*/ 	.string	"ptxas"
        /*0030*/ 	.string	"Cuda compilation tools, release 13.0, V13.0.88"
        /*0030*/ 	.string	"Build cuda_13.0.r13.0/compiler.36424714_0"
        /*0030*/ 	.string	"-arch sm_100 -m 64 "



//--------------------- .note.nv.cuinfo           --------------------------
	.section	.note.nv.cuinfo,"",@"SHT_NOTE"
	.sectionflags	@"SHF_NOTE_NV_CUINFO"
        /*0018*/ 	.short	0x0002
        /*001a*/ 	.short	0x0064
        /*001c*/ 	.short	0x0082
	.zero		2


//--------------------- .nv.info                  --------------------------
	.section	.nv.info,"",@"SHT_CUDA_INFO"
	.align	4


	//----- nvinfo : EIATTR_REGCOUNT
	.align		4
        /*0000*/ 	.byte	0x04, 0x2f
        /*0002*/ 	.short	(.L_2 - .L_1)
	.align		4
.L_1:
        /*0004*/ 	.word	index@(_Z11printKernelv)
        /*0008*/ 	.word	0x00000018


	//----- nvinfo : EIATTR_FRAME_SIZE
	.align		4
.L_2:
        /*000c*/ 	.byte	0x04, 0x11
        /*000e*/ 	.short	(.L_4 - .L_3)
	.align		4
.L_3:
        /*0010*/ 	.word	index@(_Z11printKernelv)
        /*0014*/ 	.word	0x00000008


	//----- nvinfo : EIATTR_MIN_STACK_SIZE
	.align		4
.L_4:
        /*0018*/ 	.byte	0x04, 0x12
        /*001a*/ 	.short	(.L_6 - .L_5)
	.align		4
.L_5:
        /*001c*/ 	.word	index@(_Z11printKernelv)
        /*0020*/ 	.word	0x00000008
.L_6:


//--------------------- .nv.compat                --------------------------
	.section	.nv.compat,"",@"SHT_CUDA_COMPAT_INFO"
	.align	4
        /*0000*/ 	.byte	0x02, 0x09, 0x00, 0x00, 0x02, 0x02, 0x01, 0x00, 0x02, 0x05, 0x05, 0x00, 0x03, 0x07, 0x01, 0x01
        /*0010*/ 	.byte	0x02, 0x03, 0x00, 0x00, 0x02, 0x06, 0x01, 0x00, 0x04, 0x0b, 0x08, 0x00, 0x09, 0x00, 0x00, 0x00
        /*0020*/ 	.byte	0x00, 0x00, 0x00, 0x00


//--------------------- .nv.info._Z11printKernelv --------------------------
	.section	.nv.info._Z11printKernelv,"",@"SHT_CUDA_INFO"
	.sectionflags	@""
	.align	4


	//----- nvinfo : EIATTR_CUDA_API_VERSION
	.align		4
        /*0000*/ 	.byte	0x04, 0x37
        /*0002*/ 	.short	(.L_8 - .L_7)
.L_7:
        /*0004*/ 	.word	0x00000082


	//----- nvinfo : EIATTR_SPARSE_MMA_MASK
	.align		4
.L_8:
        /*0008*/ 	.byte	0x03, 0x50
        /*000a*/ 	.short	0x0000


	//----- nvinfo : EIATTR_MAXREG_COUNT
	.align		4
        /*000c*/ 	.byte	0x03, 0x1b
        /*000e*/ 	.short	0x00ff


	//----- nvinfo : EIATTR_EXTERNS
	.align		4
        /*0010*/ 	.byte	0x04, 0x0f
        /*0012*/ 	.short	(.L_10 - .L_9)


	//   ....[0]....
	.align		4
.L_9:
        /*0014*/ 	.word	index@(vprintf)


	//----- nvinfo : EIATTR_MERCURY_ISA_VERSION
	.align		4
.L_10:
        /*0018*/ 	.byte	0x03, 0x5f
        /*001a*/ 	.short	0x0101


	//----- nvinfo : EIATTR_VRC_CTA_INIT_COUNT
	.align		4
        /*001c*/ 	.byte	0x02, 0x4a
	.zero		1
	.zero		1


	//----- nvinfo : EIATTR_SYSCALL_OFFSETS
	.align		4
        /*0020*/ 	.byte	0x04, 0x46
        /*0022*/ 	.short	(.L_12 - .L_11)


	//   ....[0]....
.L_11:
        /*0024*/ 	.word	0x000000f0


	//----- nvinfo : EIATTR_EXIT_INSTR_OFFSETS
	.align		4
.L_12:
        /*0028*/ 	.byte	0x04, 0x1c
        /*002a*/ 	.short	(.L_14 - .L_13)


	//   ....[0]....
.L_13:
        /*002c*/ 	.word	0x00000100


	//----- nvinfo : EIATTR_SW_WAR
	.align		4
.L_14:
        /*0030*/ 	.byte	0x04, 0x36
        /*0032*/ 	.short	(.L_16 - .L_15)
.L_15:
        /*0034*/ 	.word	0x00000008
.L_16:


//--------------------- .nv.callgraph             --------------------------
	.section	.nv.callgraph,"",@"SHT_CUDA_CALLGRAPH"
	.align	4
	.sectionentsize	8
	.align		4
        /*0000*/ 	.word	0x00000000
	.align		4
        /*0004*/ 	.word	0xffffffff
	.align		4
        /*0008*/ 	.word	index@(_Z11printKernelv)
	.align		4
        /*000c*/ 	.word	index@(vprintf)
	.align		4
        /*0010*/ 	.word	0x00000000
	.align		4
        /*0014*/ 	.word	0xfffffffe
	.align		4
        /*0018*/ 	.word	0x00000000
	.align		4
        /*001c*/ 	.word	0xfffffffd
	.align		4
        /*0020*/ 	.word	0x00000000
	.align		4
        /*0024*/ 	.word	0xfffffffc


//--------------------- .nv.constant4             --------------------------
	.section	.nv.constant4,"a",@progbits
	.align	8
	.align		8
.nv.constant4:
        /*0000*/ 	.dword	vprintf
	.align		8
        /*0008*/ 	.dword	$str


//--------------------- .text._Z11printKernelv    --------------------------
	.section	.text._Z11printKernelv,"ax",@progbits
	.align	128
        .global         _Z11printKernelv
        .type           _Z11printKernelv,@function
        .size           _Z11printKernelv,(.L_x_2 - _Z11printKernelv)
        .other          _Z11printKernelv,@"STO_CUDA_ENTRY STV_DEFAULT"
_Z11printKernelv:
.text._Z11printKernelv:
[----:B------:R-:W0:Y:S01]  /*0000*/  LDC R1, c[0x0][0x37c] ;  /* 0x0000df00ff017b82 */ /* 0x000e220000000800 */
[----:B------:R-:W1:Y:S01]  /*0010*/  S2R R8, SR_CTAID.X ;  /* 0x0000000000087919 */ /* 0x000e620000002500 */
[----:B0-----:R-:W-:Y:S01]  /*0020*/  VIADD R1, R1, 0xfffffff8 ;  /* 0xfffffff801017836 */ /* 0x001fe20000000000 */
[----:B------:R-:W-:Y:S01]  /*0030*/  MOV R0, 0x0 ;  /* 0x0000000000007802 */ /* 0x000fe20000000f00 */
[----:B------:R-:W0:Y:S01]  /*0040*/  LDCU UR4, c[0x0][0x2f8] ;  /* 0x00005f00ff0477ac */ /* 0x000e220008000800 */
[----:B------:R-:W1:Y:S03]  /*0050*/  S2R R9, SR_TID.X ;  /* 0x0000000000097919 */ /* 0x000e660000002100 */
[----:B------:R2:W3:Y:S01]  /*0060*/  LDC.64 R2, c[0x4][R0] ;  /* 0x0100000000027b82 */ /* 0x0004e20000000a00 */
[----:B------:R-:W4:Y:S01]  /*0070*/  LDCU.64 UR6, c[0x4][0x8] ;  /* 0x01000100ff0677ac */ /* 0x000f220008000a00 */
[----:B------:R-:W5:Y:S01]  /*0080*/  LDCU UR5, c[0x0][0x2fc] ;  /* 0x00005f80ff0577ac */ /* 0x000f620008000800 */
[----:B0-----:R-:W-:Y:S01]  /*0090*/  IADD3 R6, P0, PT, R1, UR4, RZ ;  /* 0x0000000401067c10 */ /* 0x001fe2000ff1e0ff */
[----:B----4-:R-:W-:Y:S01]  /*00a0*/  IMAD.U32 R4, RZ, RZ, UR6 ;  /* 0x00000006ff047e24 */ /* 0x010fe2000f8e00ff */
[----:B------:R-:W-:-:S03]  /*00b0*/  MOV R5, UR7 ;  /* 0x0000000700057c02 */ /* 0x000fc60008000f00 */
[----:B-----5:R-:W-:Y:S01]  /*00c0*/  IMAD.X R7, RZ, RZ, UR5, P0 ;  /* 0x00000005ff077e24 */ /* 0x020fe200080e06ff */
[----:B-1----:R2:W-:Y:S07]  /*00d0*/  STL.64 [R1], R8 ;  /* 0x0000000801007387 */ /* 0x0025ee0000100a00 */
[----:B------:R-:W-:-:S07]  /*00e0*/  LEPC R20, `(.L_x_0) ;  /* 0x000000001014794e */ /* 0x000fce0000000000 */
[----:B--23--:R-:W-:Y:S05]  /*00f0*/  CALL.ABS.NOINC R2 ;  /* 0x0000000002007343 */ /* 0x00cfea0003c00000 */
.L_x_0:
[----:B------:R-:W-:Y:S05]  /*0100*/  EXIT ;  /* 0x000000000000794d */ /* 0x000fea0003800000 */
.L_x_1:
[----:B------:R-:W-:-:S00]  /*0110*/  BRA `(.L_x_1) ;  /* 0xfffffffc00fc7947 */ /* 0x000fc0000383ffff */
[----:B------:R-:W-:-:S00]  /*0120*/  NOP ;  /* 0x0000000000007918 */ /* 0x000fc00000000000 */
        /* <DEDUP_REMOVED lines=13> */
.L_x_2:


//--------------------- .nv.global.init           --------------------------
	.section	.nv.global.init,"aw",@progbits
.nv.global.init:
	.type		$str,@object
	.size		$str,(.L_0 - $str)
$str:
        /*0000*/ 	.byte	0x48, 0x65, 0x6c, 0x6c, 0x6f, 0x20, 0x66, 0x72, 0x6f, 0x6d, 0x20, 0x43, 0x55, 0x44, 0x41, 0x20
        /*0010*/ 	.byte	0x6b, 0x65, 0x72, 0x6e, 0x65, 0x6c, 0x21, 0x20, 0x42, 0x6c, 0x6f, 0x63, 0x6b, 0x3a, 0x20, 0x25
        /*0020*/ 	.byte	0x64, 0x2c, 0x20, 0x54, 0x68, 0x72, 0x65, 0x61, 0x64, 0x3a, 0x20, 0x25, 0x64, 0x0a, 0x00
.L_0:


//--------------------- .nv.shared.reserved.0     --------------------------
	.section	.nv.shared.reserved.0,"aw",@nobits
	.weak		__nv_reservedSMEM_offset_0_alias
	.size		__nv_reservedSMEM_offset_0_alias, 0, 64
	.other		__nv_reservedSMEM_offset_0_alias,@"STO_CUDA_RESERVED_SHARED STV_DEFAULT"
__nv_reservedSMEM_offset_0_alias:
	.zero		0
	.zero		64


//--------------------- .nv.constant0._Z11printKernelv --------------------------
	.section	.nv.constant0._Z11printKernelv,"a",@progbits
	.sectionflags	@""
	.align	4
.nv.constant0._Z11printKernelv:
	.zero		896


//--------------------- SYMBOLS --------------------------

	.type		.nv.reservedSmem.offset0,@object
	.size		.nv.reservedSmem.offset0,0x4
	.type		vprintf,@function
